	.headerflags	@"EF_CUDA_TEXMODE_UNIFIED EF_CUDA_64BIT_ADDRESS EF_CUDA_ACCELERATORS EF_CUDA_SM90 EF_CUDA_VIRTUAL_SM(EF_CUDA_SM90)"
	.elftype	@"ET_EXEC"


//--------------------- .nv.info                  --------------------------
	.section	.nv.info,"",@"SHT_CUDA_INFO"
	.align	4


	//----- nvinfo : EIATTR_REGCOUNT
	.align		4
        /*0000*/ 	.byte	0x04, 0x2f
        /*0002*/ 	.short	(.L_1 - .L_0)
	.align		4
.L_0:
        /*0004*/ 	.word	index@(triton_poi_fused_convolution_15)
        /*0008*/ 	.word	0x00000020


	//----- nvinfo : EIATTR_MIN_STACK_SIZE
	.align		4
.L_1:
        /*000c*/ 	.byte	0x04, 0x12
        /*000e*/ 	.short	(.L_3 - .L_2)
	.align		4
.L_2:
        /*0010*/ 	.word	index@(triton_poi_fused_convolution_15)
        /*0014*/ 	.word	0x00000000


	//----- nvinfo : EIATTR_FRAME_SIZE
	.align		4
.L_3:
        /*0018*/ 	.byte	0x04, 0x11
        /*001a*/ 	.short	(.L_5 - .L_4)
	.align		4
.L_4:
        /*001c*/ 	.word	index@(triton_poi_fused_convolution_15)
        /*0020*/ 	.word	0x00000000


	//----- nvinfo : EIATTR_MIN_STACK_SIZE
	.align		4
.L_5:
        /*0024*/ 	.byte	0x04, 0x12
        /*0026*/ 	.short	(.L_7 - .L_6)
	.align		4
.L_6:
        /*0028*/ 	.word	index@(triton_poi_fused_convolution_15)
        /*002c*/ 	.word	0x00000000
.L_7:


//--------------------- .nv.info.triton_poi_fused_convolution_15 --------------------------
	.section	.nv.info.triton_poi_fused_convolution_15,"",@"SHT_CUDA_INFO"
	.sectionflags	@""
	.align	4


	//----- nvinfo : EIATTR_CUDA_API_VERSION
	.align		4
        /*0000*/ 	.byte	0x04, 0x37
        /*0002*/ 	.short	(.L_9 - .L_8)
.L_8:
        /*0004*/ 	.word	0x0000007c


	//----- nvinfo : EIATTR_KPARAM_INFO
	.align		4
.L_9:
        /*0008*/ 	.byte	0x04, 0x17
        /*000a*/ 	.short	(.L_11 - .L_10)
.L_10:
        /*000c*/ 	.word	0x00000000
        /*0010*/ 	.short	0x0004
        /*0012*/ 	.short	0x001c
        /*0014*/ 	.byte	0x00, 0xf0, 0x11, 0x00


	//----- nvinfo : EIATTR_KPARAM_INFO
	.align		4
.L_11:
        /*0018*/ 	.byte	0x04, 0x17
        /*001a*/ 	.short	(.L_13 - .L_12)
.L_12:
        /*001c*/ 	.word	0x00000000
        /*0020*/ 	.short	0x0003
        /*0022*/ 	.short	0x0018
        /*0024*/ 	.byte	0x00, 0xf0, 0x11, 0x00


	//----- nvinfo : EIATTR_KPARAM_INFO
	.align		4
.L_13:
        /*0028*/ 	.byte	0x04, 0x17
        /*002a*/ 	.short	(.L_15 - .L_14)
.L_14:
        /*002c*/ 	.word	0x00000000
        /*0030*/ 	.short	0x0002
        /*0032*/ 	.short	0x0010
        /*0034*/ 	.byte	0x00, 0xf4, 0x21, 0x00


	//----- nvinfo : EIATTR_KPARAM_INFO
	.align		4
.L_15:
        /*0038*/ 	.byte	0x04, 0x17
        /*003a*/ 	.short	(.L_17 - .L_16)
.L_16:
        /*003c*/ 	.word	0x00000000
        /*0040*/ 	.short	0x0001
        /*0042*/ 	.short	0x0008
        /*0044*/ 	.byte	0x00, 0xf4, 0x21, 0x00


	//----- nvinfo : EIATTR_KPARAM_INFO
	.align		4
.L_17:
        /*0048*/ 	.byte	0x04, 0x17
        /*004a*/ 	.short	(.L_19 - .L_18)
.L_18:
        /*004c*/ 	.word	0x00000000
        /*0050*/ 	.short	0x0000
        /*0052*/ 	.short	0x0000
        /*0054*/ 	.byte	0x00, 0xf4, 0x21, 0x00


	//----- nvinfo : EIATTR_SPARSE_MMA_MASK
	.align		4
.L_19:
        /*0058*/ 	.byte	0x03, 0x50
        /*005a*/ 	.short	0x0000


	//----- nvinfo : EIATTR_MAXREG_COUNT
	.align		4
        /*005c*/ 	.byte	0x03, 0x1b
        /*005e*/ 	.short	0x00ff


	//----- nvinfo : EIATTR_EXIT_INSTR_OFFSETS
	.align		4
        /*0060*/ 	.byte	0x04, 0x1c
        /*0062*/ 	.short	(.L_21 - .L_20)


	//   ....[0]....
.L_20:
        /*0064*/ 	.word	0x00000bc0


	//   ....[1]....
        /*0068*/ 	.word	0x00000be0


	//----- nvinfo : EIATTR_REQNTID
	.align		4
.L_21:
        /*006c*/ 	.byte	0x04, 0x10
        /*006e*/ 	.short	(.L_23 - .L_22)
.L_22:
        /*0070*/ 	.word	0x00000100
        /*0074*/ 	.word	0x00000001
        /*0078*/ 	.word	0x00000001


	//----- nvinfo : EIATTR_CBANK_PARAM_SIZE
	.align		4
.L_23:
        /*007c*/ 	.byte	0x03, 0x19
        /*007e*/ 	.short	0x0020


	//----- nvinfo : EIATTR_PARAM_CBANK
	.align		4
        /*0080*/ 	.byte	0x04, 0x0a
        /*0082*/ 	.short	(.L_25 - .L_24)
	.align		4
.L_24:
        /*0084*/ 	.word	index@(.nv.constant0.triton_poi_fused_convolution_15)
        /*0088*/ 	.short	0x0210
        /*008a*/ 	.short	0x0020


	//----- nvinfo : EIATTR_SW_WAR
	.align		4
.L_25:
        /*008c*/ 	.byte	0x04, 0x36
        /*008e*/ 	.short	(.L_27 - .L_26)
.L_26:
        /*0090*/ 	.word	0x00000008
.L_27:


//--------------------- .nv.callgraph             --------------------------
	.section	.nv.callgraph,"",@"SHT_CUDA_CALLGRAPH"
	.align	4
	.sectionentsize	8
	.align		4
        /*0000*/ 	.word	0x00000000
	.align		4
        /*0004*/ 	.word	0xffffffff
	.align		4
        /*0008*/ 	.word	0x00000000
	.align		4
        /*000c*/ 	.word	0xfffffffe
	.align		4
        /*0010*/ 	.word	0x00000000
	.align		4
        /*0014*/ 	.word	0xfffffffd
	.align		4
        /*0018*/ 	.word	0x00000000
	.align		4
        /*001c*/ 	.word	0xfffffffc


//--------------------- .text.triton_poi_fused_convolution_15 --------------------------
	.section	.text.triton_poi_fused_convolution_15,"ax",@progbits
	.sectionflags	@"SHF_BARRIERS=1"
	.align	128
        .global         triton_poi_fused_convolution_15
        .type           triton_poi_fused_convolution_15,@function
        .size           triton_poi_fused_convolution_15,(.L_x_1 - triton_poi_fused_convolution_15)
        .other          triton_poi_fused_convolution_15,@"STO_CUDA_ENTRY STV_DEFAULT"
triton_poi_fused_convolution_15:
.text.triton_poi_fused_convolution_15:
[----:B------:R-:W0:Y:S02]  /*0000*/  LDC R1, c[0x0][0x28] ;  /* 0x00000a00ff017b82 */ /* 0x000e240000000800 */
[----:B------:R-:W1:Y:S01]  /*0010*/  S2R R25, SR_TID.X ;  /* 0x0000000000197919 */ /* 0x000e620000002100 */
[----:B------:R-:W2:Y:S01]  /*0020*/  LDC.64 R22, c[0x0][0x210] ;  /* 0x00008400ff167b82 */ /* 0x000ea20000000a00 */
[----:B------:R-:W-:Y:S01]  /*0030*/  CS2R R6, SRZ ;  /* 0x0000000000067805 */ /* 0x000fe2000001ff00 */
[----:B------:R-:W-:Y:S01]  /*0040*/  ULDC.64 UR6, c[0x0][0x208] ;  /* 0x0000820000067ab9 */ /* 0x000fe20000000a00 */
[----:B------:R-:W3:Y:S01]  /*0050*/  S2R R20, SR_CTAID.Y ;  /* 0x0000000000147919 */ /* 0x000ee20000002600 */
[----:B------:R-:W4:Y:S01]  /*0060*/  S2R R21, SR_CTAID.X ;  /* 0x0000000000157919 */ /* 0x000f220000002500 */
[----:B-1----:R-:W-:-:S03]  /*0070*/  IMAD.SHL.U32 R0, R25, 0x4, RZ ;  /* 0x0000000419007824 */ /* 0x002fc600078e00ff */
[----:B------:R-:W1:Y:S01]  /*0080*/  S2UR UR5, SR_CgaCtaId ;  /* 0x00000000000579c3 */ /* 0x000e620000008800 */
[----:B------:R-:W-:Y:S02]  /*0090*/  SHF.R.U32.HI R12, RZ, 0x6, R25 ;  /* 0x00000006ff0c7819 */ /* 0x000fe40000011619 */
[----:B------:R-:W-:Y:S02]  /*00a0*/  LOP3.LUT R3, R0, 0xfc, RZ, 0xc0, !PT ;  /* 0x000000fc00037812 */ /* 0x000fe400078ec0ff */
[----:B------:R-:W-:Y:S01]  /*00b0*/  SGXT.U32 R12, R12, 0x2 ;  /* 0x000000020c0c781a */ /* 0x000fe20000000000 */
[----:B----4-:R-:W-:Y:S01]  /*00c0*/  IMAD.SHL.U32 R21, R21, 0x10, RZ ;  /* 0x0000001015157824 */ /* 0x010fe200078e00ff */
[----:B---3--:R-:W-:-:S04]  /*00d0*/  PRMT R3, R3, 0x6540, R20 ;  /* 0x0000654003037816 */ /* 0x008fc80000000014 */
[----:B------:R-:W-:Y:S02]  /*00e0*/  SHF.R.S32.HI R2, RZ, 0x1f, R3 ;  /* 0x0000001fff027819 */ /* 0x000fe40000011403 */
[----:B------:R-:W-:Y:S02]  /*00f0*/  ISETP.GE.AND P0, PT, R3, 0x200, PT ;  /* 0x000002000300780c */ /* 0x000fe40003f06270 */
[----:B------:R-:W-:Y:S02]  /*0100*/  LEA.HI R4, R2, R3, RZ, 0x7 ;  /* 0x0000000302047211 */ /* 0x000fe400078f38ff */
[----:B------:R-:W-:-:S03]  /*0110*/  LOP3.LUT R2, R21, R12, RZ, 0xfc, !PT ;  /* 0x0000000c15027212 */ /* 0x000fc600078efcff */
[C---:B------:R-:W-:Y:S01]  /*0120*/  IMAD.SHL.U32 R5, R4.reuse, 0x40, RZ ;  /* 0x0000004004057824 */ /* 0x040fe200078e00ff */
[----:B------:R-:W-:Y:S02]  /*0130*/  LOP3.LUT R4, R4, 0xffffff80, RZ, 0xc0, !PT ;  /* 0xffffff8004047812 */ /* 0x000fe400078ec0ff */
[----:B------:R-:W-:Y:S02]  /*0140*/  ISETP.LT.AND P1, PT, R2, 0x40, !P0 ;  /* 0x000000400200780c */ /* 0x000fe40004721270 */
[----:B------:R-:W-:-:S04]  /*0150*/  LOP3.LUT R5, R5, 0xffffe000, RZ, 0xc0, !PT ;  /* 0xffffe00005057812 */ /* 0x000fc800078ec0ff */
[----:B------:R-:W-:Y:S01]  /*0160*/  IADD3 R13, R5, R3, -R4 ;  /* 0x00000003050d7210 */ /* 0x000fe20007ffe804 */
[----:B------:R-:W-:Y:S01]  /*0170*/  UMOV UR4, 0x400 ;  /* 0x0000040000047882 */ /* 0x000fe20000000000 */
[----:B------:R-:W3:Y:S01]  /*0180*/  S2R R3, SR_TID.X ;  /* 0x0000000000037919 */ /* 0x000ee20000002100 */
[----:B------:R-:W-:Y:S02]  /*0190*/  CS2R R4, SRZ ;  /* 0x0000000000047805 */ /* 0x000fe4000001ff00 */
[----:B------:R-:W-:Y:S01]  /*01a0*/  IMAD R9, R2, 0x80, R13 ;  /* 0x0000008002097824 */ /* 0x000fe200078e020d */
[----:B-1----:R-:W-:-:S03]  /*01b0*/  UPRMT UR4, UR5, 0x654, UR4 ;  /* 0x0000065405047896 */ /* 0x002fc60008000004 */
[----:B--2---:R-:W-:Y:S01]  /*01c0*/  IMAD.WIDE R8, R9, 0x4, R22 ;  /* 0x0000000409087825 */ /* 0x004fe200078e0216 */
[----:B------:R-:W-:-:S04]  /*01d0*/  LOP3.LUT R16, R21, 0x8, R12, 0xfe, !PT ;  /* 0x0000000815107812 */ /* 0x000fc800078efe0c */
[----:B------:R1:W2:Y:S01]  /*01e0*/  @P1 LDG.E.EL.128 R4, desc[UR6][R8.64] ;  /* 0x0000000608041981 */ /* 0x0002a2000c2e1d00 */
[C---:B------:R-:W-:Y:S01]  /*01f0*/  ISETP.LT.AND P1, PT, R16.reuse, 0x40, !P0 ;  /* 0x000000401000780c */ /* 0x040fe20004721270 */
[----:B------:R-:W-:-:S04]  /*0200*/  IMAD R27, R16, 0x80, R13 ;  /* 0x00000080101b7824 */ /* 0x000fc800078e020d */
[----:B------:R-:W-:-:S04]  /*0210*/  IMAD.WIDE R26, R27, 0x4, R22 ;  /* 0x000000041b1a7825 */ /* 0x000fc800078e0216 */
[----:B---3--:R-:W-:Y:S01]  /*0220*/  IMAD.SHL.U32 R2, R3, 0x40, RZ ;  /* 0x0000004003027824 */ /* 0x008fe200078e00ff */
[----:B------:R-:W-:-:S04]  /*0230*/  SHF.R.U32.HI R11, RZ, 0x6, R3 ;  /* 0x00000006ff0b7819 */ /* 0x000fc80000011603 */
[----:B------:R-:W-:Y:S02]  /*0240*/  LOP3.LUT R2, R2, 0xfc0, RZ, 0xc0, !PT ;  /* 0x00000fc002027812 */ /* 0x000fe400078ec0ff */
[----:B------:R-:W-:Y:S02]  /*0250*/  SGXT.U32 R11, R11, 0x2 ;  /* 0x000000020b0b781a */ /* 0x000fe40000000000 */
[C---:B------:R-:W-:Y:S02]  /*0260*/  LOP3.LUT R14, R2.reuse, 0x30, RZ, 0xfc, !PT ;  /* 0x00000030020e7812 */ /* 0x040fe400078efcff */
[----:B------:R-:W-:Y:S02]  /*0270*/  LOP3.LUT R10, R2, 0x10, RZ, 0xfc, !PT ;  /* 0x00000010020a7812 */ /* 0x000fe400078efcff */
[----:B------:R-:W-:Y:S02]  /*0280*/  LEA.HI R15, R14, UR4, RZ, 0x1e ;  /* 0x000000040e0f7c11 */ /* 0x000fe4000f8ff0ff */
[----:B------:R-:W-:-:S02]  /*0290*/  LOP3.LUT R14, R21, 0x4, R12, 0xfe, !PT ;  /* 0x00000004150e7812 */ /* 0x000fc400078efe0c */
[C---:B-1----:R-:W-:Y:S02]  /*02a0*/  LOP3.LUT R8, R2.reuse, 0x20, RZ, 0xfc, !PT ;  /* 0x0000002002087812 */ /* 0x042fe400078efcff */
[----:B------:R-:W-:Y:S01]  /*02b0*/  LOP3.LUT R24, R2, R11, RZ, 0xfc, !PT ;  /* 0x0000000b02187212 */ /* 0x000fe200078efcff */
[C---:B------:R-:W-:Y:S01]  /*02c0*/  IMAD R17, R14.reuse, 0x80, R13 ;  /* 0x000000800e117824 */ /* 0x040fe200078e020d */
[----:B------:R-:W-:Y:S02]  /*02d0*/  ISETP.LT.AND P2, PT, R14, 0x40, !P0 ;  /* 0x000000400e00780c */ /* 0x000fe40004741270 */
[----:B------:R-:W-:Y:S01]  /*02e0*/  LEA.HI R9, R10, UR4, RZ, 0x1e ;  /* 0x000000040a097c11 */ /* 0x000fe2000f8ff0ff */
[----:B------:R-:W-:Y:S01]  /*02f0*/  IMAD.WIDE R16, R17, 0x4, R22 ;  /* 0x0000000411107825 */ /* 0x000fe200078e0216 */
[----:B------:R-:W-:Y:S02]  /*0300*/  LEA.HI R11, R8, UR4, RZ, 0x1e ;  /* 0x00000004080b7c11 */ /* 0x000fe4000f8ff0ff */
[----:B------:R-:W-:-:S02]  /*0310*/  LOP3.LUT R12, R21, 0xc, R12, 0xfe, !PT ;  /* 0x0000000c150c7812 */ /* 0x000fc400078efe0c */
[----:B------:R-:W-:Y:S01]  /*0320*/  LEA.HI R29, R2, UR4, RZ, 0x1e ;  /* 0x00000004021d7c11 */ /* 0x000fe2000f8ff0ff */
[C---:B------:R-:W-:Y:S01]  /*0330*/  IMAD R2, R24.reuse, 0x4, R9 ;  /* 0x0000000418027824 */ /* 0x040fe200078e0209 */
[----:B------:R-:W-:Y:S01]  /*0340*/  CS2R R8, SRZ ;  /* 0x0000000000087805 */ /* 0x000fe2000001ff00 */
[----:B------:R-:W-:Y:S01]  /*0350*/  IMAD R28, R24, 0x4, R11 ;  /* 0x00000004181c7824 */ /* 0x000fe200078e020b */
[----:B------:R-:W-:Y:S01]  /*0360*/  CS2R R10, SRZ ;  /* 0x00000000000a7805 */ /* 0x000fe2000001ff00 */
[C---:B------:R-:W-:Y:S01]  /*0370*/  IMAD R13, R12.reuse, 0x80, R13 ;  /* 0x000000800c0d7824 */ /* 0x040fe200078e020d */
[----:B------:R-:W-:Y:S01]  /*0380*/  ISETP.LT.AND P0, PT, R12, 0x40, !P0 ;  /* 0x000000400c00780c */ /* 0x000fe20004701270 */
[C---:B------:R-:W-:Y:S02]  /*0390*/  IMAD R29, R24.reuse, 0x4, R29 ;  /* 0x00000004181d7824 */ /* 0x040fe400078e021d */
[----:B------:R-:W-:Y:S01]  /*03a0*/  IMAD R24, R24, 0x4, R15 ;  /* 0x0000000418187824 */ /* 0x000fe200078e020f */
[----:B------:R-:W-:Y:S01]  /*03b0*/  CS2R R14, SRZ ;  /* 0x00000000000e7805 */ /* 0x000fe2000001ff00 */
[----:B------:R-:W-:Y:S01]  /*03c0*/  IMAD.WIDE R22, R13, 0x4, R22 ;  /* 0x000000040d167825 */ /* 0x000fe200078e0216 */
[----:B------:R-:W-:Y:S01]  /*03d0*/  CS2R R12, SRZ ;  /* 0x00000000000c7805 */ /* 0x000fe2000001ff00 */
[----:B------:R1:W3:Y:S01]  /*03e0*/  @P2 LDG.E.EL.128 R8, desc[UR6][R16.64] ;  /* 0x0000000610082981 */ /* 0x0002e2000c2e1d00 */
[----:B------:R-:W-:-:S04]  /*03f0*/  CS2R R18, SRZ ;  /* 0x0000000000127805 */ /* 0x000fc8000001ff00 */
[----:B------:R-:W4:Y:S01]  /*0400*/  @P1 LDG.E.EL.128 R12, desc[UR6][R26.64] ;  /* 0x000000061a0c1981 */ /* 0x000f22000c2e1d00 */
[----:B-1----:R-:W-:-:S06]  /*0410*/  CS2R R16, SRZ ;  /* 0x0000000000107805 */ /* 0x002fcc000001ff00 */
[----:B------:R1:W5:Y:S02]  /*0420*/  @P0 LDG.E.EL.128 R16, desc[UR6][R22.64] ;  /* 0x0000000616100981 */ /* 0x000364000c2e1d00 */
[--C-:B-1----:R-:W-:Y:S02]  /*0430*/  SHF.R.S32.HI R23, RZ, 0x17, R20.reuse ;  /* 0x00000017ff177819 */ /* 0x102fe40000011414 */
[----:B------:R-:W-:Y:S02]  /*0440*/  PRMT R22, R25, 0x6540, R20 ;  /* 0x0000654019167816 */ /* 0x000fe40000000014 */
[----:B------:R-:W-:Y:S02]  /*0450*/  SGXT R23, R23, 0x1 ;  /* 0x000000011717781a */ /* 0x000fe40000000200 */
[----:B------:R-:W-:Y:S01]  /*0460*/  ISETP.GE.AND P0, PT, R22, 0x200, PT ;  /* 0x000002001600780c */ /* 0x000fe20003f06270 */
[----:B--2---:R1:W-:Y:S04]  /*0470*/  STS [R29], R4 ;  /* 0x000000041d007388 */ /* 0x0043e80000000800 */
[----:B------:R-:W-:Y:S04]  /*0480*/  STS [R2+0x40], R5 ;  /* 0x0000400502007388 */ /* 0x000fe80000000800 */
[----:B------:R2:W-:Y:S01]  /*0490*/  STS [R28+0x80], R6 ;  /* 0x000080061c007388 */ /* 0x0005e20000000800 */
[----:B-1----:R-:W-:-:S03]  /*04a0*/  LEA.HI R4, R23, R22, RZ, 0x7 ;  /* 0x0000001617047211 */ /* 0x002fc600078f38ff */
[----:B------:R1:W-:Y:S01]  /*04b0*/  STS [R24+0xc0], R7 ;  /* 0x0000c00718007388 */ /* 0x0003e20000000800 */
[----:B------:R-:W-:-:S05]  /*04c0*/  LOP3.LUT R27, R4, 0xffffff80, RZ, 0xc0, !PT ;  /* 0xffffff80041b7812 */ /* 0x000fca00078ec0ff */
[----:B------:R-:W-:Y:S02]  /*04d0*/  IMAD.IADD R4, R22, 0x1, -R27 ;  /* 0x0000000116047824 */ /* 0x000fe400078e0a1b */
[----:B------:R-:W1:Y:S01]  /*04e0*/  LDC.64 R26, c[0x0][0x218] ;  /* 0x00008600ff1a7b82 */ /* 0x000e620000000a00 */
[----:B--2---:R-:W-:Y:S01]  /*04f0*/  IMAD.MOV.U32 R6, RZ, RZ, RZ ;  /* 0x000000ffff067224 */ /* 0x004fe200078e00ff */
[----:B---3--:R-:W-:Y:S04]  /*0500*/  STS [R29+0x10], R8 ;  /* 0x000010081d007388 */ /* 0x008fe80000000800 */
[----:B------:R-:W-:Y:S04]  /*0510*/  STS [R2+0x50], R9 ;  /* 0x0000500902007388 */ /* 0x000fe80000000800 */
[----:B------:R-:W-:Y:S04]  /*0520*/  STS [R28+0x90], R10 ;  /* 0x0000900a1c007388 */ /* 0x000fe80000000800 */
[----:B------:R-:W-:Y:S04]  /*0530*/  STS [R24+0xd0], R11 ;  /* 0x0000d00b18007388 */ /* 0x000fe80000000800 */
[----:B----4-:R-:W-:Y:S04]  /*0540*/  STS [R29+0x20], R12 ;  /* 0x0000200c1d007388 */ /* 0x010fe80000000800 */
[----:B------:R-:W-:Y:S04]  /*0550*/  STS [R2+0x60], R13 ;  /* 0x0000600d02007388 */ /* 0x000fe80000000800 */
[----:B------:R-:W-:Y:S04]  /*0560*/  STS [R28+0xa0], R14 ;  /* 0x0000a00e1c007388 */ /* 0x000fe80000000800 */
[----:B------:R-:W-:Y:S04]  /*0570*/  STS [R24+0xe0], R15 ;  /* 0x0000e00f18007388 */ /* 0x000fe80000000800 */
[----:B-----5:R-:W-:Y:S04]  /*0580*/  STS [R29+0x30], R16 ;  /* 0x000030101d007388 */ /* 0x020fe80000000800 */
[----:B------:R2:W-:Y:S04]  /*0590*/  STS [R2+0x70], R17 ;  /* 0x0000701102007388 */ /* 0x0005e80000000800 */
[----:B------:R-:W-:Y:S04]  /*05a0*/  STS [R28+0xb0], R18 ;  /* 0x0000b0121c007388 */ /* 0x000fe80000000800 */
[----:B------:R3:W-:Y:S01]  /*05b0*/  STS [R24+0xf0], R19 ;  /* 0x0000f01318007388 */ /* 0x0007e20000000800 */
[----:B-1----:R-:W-:Y:S01]  /*05c0*/  IMAD.WIDE R26, R4, 0x4, R26 ;  /* 0x00000004041a7825 */ /* 0x002fe200078e021a */
[----:B------:R-:W-:Y:S06]  /*05d0*/  BAR.SYNC.DEFER_BLOCKING 0x0 ;  /* 0x0000000000007b1d */ /* 0x000fec0000010000 */
[----:B------:R1:W4:Y:S01]  /*05e0*/  @!P0 LDG.E.EL R6, desc[UR6][R26.64] ;  /* 0x000000061a068981 */ /* 0x000322000c2e1900 */
[----:B------:R-:W-:-:S05]  /*05f0*/  IMAD.SHL.U32 R4, R3, 0x4, RZ ;  /* 0x0000000403047824 */ /* 0x000fca00078e00ff */
[----:B------:R-:W-:-:S04]  /*0600*/  LOP3.LUT R4, R4, 0x3fc, RZ, 0xc0, !PT ;  /* 0x000003fc04047812 */ /* 0x000fc800078ec0ff */
[C---:B------:R-:W-:Y:S02]  /*0610*/  LOP3.LUT R5, R4.reuse, 0x400, RZ, 0xfc, !PT ;  /* 0x0000040004057812 */ /* 0x040fe400078efcff */
[C---:B------:R-:W-:Y:S02]  /*0620*/  LOP3.LUT R7, R4.reuse, 0x800, RZ, 0xfc, !PT ;  /* 0x0000080004077812 */ /* 0x040fe400078efcff */
[----:B--2---:R-:W-:Y:S02]  /*0630*/  LOP3.LUT R2, R4, 0xc00, RZ, 0xfc, !PT ;  /* 0x00000c0004027812 */ /* 0x004fe400078efcff */
[----:B------:R-:W-:Y:S02]  /*0640*/  SHF.R.U32.HI R5, RZ, 0x2, R5 ;  /* 0x00000002ff057819 */ /* 0x000fe40000011605 */
[----:B------:R-:W-:Y:S02]  /*0650*/  SHF.R.U32.HI R7, RZ, 0x2, R7 ;  /* 0x00000002ff077819 */ /* 0x000fe40000011607 */
[----:B------:R-:W-:-:S02]  /*0660*/  SHF.R.U32.HI R2, RZ, 0x2, R2 ;  /* 0x00000002ff027819 */ /* 0x000fc40000011602 */
[----:B------:R-:W-:Y:S02]  /*0670*/  LOP3.LUT R3, R3, 0xfc, RZ, 0xc0, !PT ;  /* 0x000000fc03037812 */ /* 0x000fe400078ec0ff */
[----:B------:R-:W-:Y:S02]  /*0680*/  LOP3.LUT R5, R5, 0x1fc, RZ, 0xc0, !PT ;  /* 0x000001fc05057812 */ /* 0x000fe400078ec0ff */
[----:B------:R-:W-:Y:S02]  /*0690*/  LOP3.LUT R7, R7, 0x2fc, RZ, 0xc0, !PT ;  /* 0x000002fc07077812 */ /* 0x000fe400078ec0ff */
[----:B------:R-:W-:Y:S01]  /*06a0*/  LOP3.LUT R2, R2, 0x3fc, RZ, 0xc0, !PT ;  /* 0x000003fc02027812 */ /* 0x000fe200078ec0ff */
[----:B------:R-:W-:Y:S02]  /*06b0*/  VIADD R3, R3, UR4 ;  /* 0x0000000403037c36 */ /* 0x000fe40008000000 */
[----:B------:R-:W-:Y:S02]  /*06c0*/  VIADD R5, R5, UR4 ;  /* 0x0000000405057c36 */ /* 0x000fe40008000000 */
[----:B------:R-:W-:-:S02]  /*06d0*/  VIADD R7, R7, UR4 ;  /* 0x0000000407077c36 */ /* 0x000fc40008000000 */
[----:B------:R-:W-:Y:S02]  /*06e0*/  VIADD R9, R2, UR4 ;  /* 0x0000000402097c36 */ /* 0x000fe40008000000 */
[C---:B------:R-:W-:Y:S02]  /*06f0*/  IMAD R2, R4.reuse, 0x4, R3 ;  /* 0x0000000404027824 */ /* 0x040fe400078e0203 */
[C---:B------:R-:W-:Y:S02]  /*0700*/  IMAD R16, R4.reuse, 0x4, R5 ;  /* 0x0000000404107824 */ /* 0x040fe400078e0205 */
[C---:B---3--:R-:W-:Y:S01]  /*0710*/  IMAD R24, R4.reuse, 0x4, R7 ;  /* 0x0000000404187824 */ /* 0x048fe200078e0207 */
[----:B------:R-:W-:Y:S01]  /*0720*/  LDS R8, [R2] ;  /* 0x0000000002087984 */ /* 0x000fe20000000800 */
[----:B-1----:R-:W-:-:S03]  /*0730*/  IMAD R26, R4, 0x4, R9 ;  /* 0x00000004041a7824 */ /* 0x002fc600078e0209 */
[----:B------:R-:W-:Y:S04]  /*0740*/  LDS R9, [R2+0x4] ;  /* 0x0000040002097984 */ /* 0x000fe80000000800 */
[----:B------:R-:W-:Y:S04]  /*0750*/  LDS R3, [R2+0x8] ;  /* 0x0000080002037984 */ /* 0x000fe80000000800 */
[----:B------:R-:W-:Y:S04]  /*0760*/  LDS R11, [R2+0xc] ;  /* 0x00000c00020b7984 */ /* 0x000fe80000000800 */
[----:B------:R-:W-:Y:S04]  /*0770*/  LDS R4, [R16+0x1000] ;  /* 0x0010000010047984 */ /* 0x000fe80000000800 */
[----:B------:R-:W-:Y:S04]  /*0780*/  LDS R5, [R16+0x1004] ;  /* 0x0010040010057984 */ /* 0x000fe80000000800 */
[----:B------:R-:W-:Y:S04]  /*0790*/  LDS R17, [R16+0x1008] ;  /* 0x0010080010117984 */ /* 0x000fe80000000800 */
[----:B------:R1:W-:Y:S04]  /*07a0*/  LDS R7, [R16+0x100c] ;  /* 0x00100c0010077984 */ /* 0x0003e80000000800 */
[----:B------:R-:W-:Y:S04]  /*07b0*/  LDS R12, [R24+0x2000] ;  /* 0x00200000180c7984 */ /* 0x000fe80000000800 */
[----:B------:R-:W-:Y:S04]  /*07c0*/  LDS R13, [R24+0x2004] ;  /* 0x00200400180d7984 */ /* 0x000fe80000000800 */
[----:B------:R-:W-:Y:S04]  /*07d0*/  LDS R14, [R24+0x2008] ;  /* 0x00200800180e7984 */ /* 0x000fe80000000800 */
[----:B------:R2:W-:Y:S04]  /*07e0*/  LDS R15, [R24+0x200c] ;  /* 0x00200c00180f7984 */ /* 0x0005e80000000800 */
[----:B------:R-:W-:Y:S04]  /*07f0*/  LDS R18, [R26+0x3000] ;  /* 0x003000001a127984 */ /* 0x000fe80000000800 */
[----:B------:R-:W-:Y:S04]  /*0800*/  LDS R19, [R26+0x3004] ;  /* 0x003004001a137984 */ /* 0x000fe80000000800 */
[----:B------:R-:W-:Y:S04]  /*0810*/  LDS R22, [R26+0x3008] ;  /* 0x003008001a167984 */ /* 0x000fe80000000800 */
[----:B------:R3:W-:Y:S01]  /*0820*/  LDS R23, [R26+0x300c] ;  /* 0x00300c001a177984 */ /* 0x0007e20000000800 */
[----:B------:R-:W-:-:S02]  /*0830*/  SHF.R.U32.HI R10, RZ, 0x2, R25 ;  /* 0x00000002ff0a7819 */ /* 0x000fc40000011619 */
[----:B------:R-:W-:-:S04]  /*0840*/  LOP3.LUT R25, R25, 0xff, RZ, 0xc0, !PT ;  /* 0x000000ff19197812 */ /* 0x000fc800078ec0ff */
[----:B------:R-:W-:Y:S01]  /*0850*/  LEA R27, R25, UR4, 0x3 ;  /* 0x00000004191b7c11 */ /* 0x000fe2000f8e18ff */
[----:B------:R-:W-:Y:S01]  /*0860*/  BAR.SYNC.DEFER_BLOCKING 0x0 ;  /* 0x0000000000007b1d */ /* 0x000fe20000010000 */
[----:B------:R-:W-:-:S04]  /*0870*/  SGXT.U32 R10, R10, 0x6 ;  /* 0x000000060a0a781a */ /* 0x000fc80000000000 */
[C---:B------:R-:W-:Y:S02]  /*0880*/  LEA R28, R10.reuse, UR4, 0x3 ;  /* 0x000000040a1c7c11 */ /* 0x040fe4000f8e18ff */
[----:B-1----:R-:W-:-:S04]  /*0890*/  LOP3.LUT R16, R10, 0x40, RZ, 0xfc, !PT ;  /* 0x000000400a107812 */ /* 0x002fc800078efcff */
[----:B------:R-:W-:Y:S02]  /*08a0*/  LEA R16, R16, UR4, 0x3 ;  /* 0x0000000410107c11 */ /* 0x000fe4000f8e18ff */
[----:B------:R-:W-:Y:S01]  /*08b0*/  LOP3.LUT R25, R10, 0x80, RZ, 0xfc, !PT ;  /* 0x000000800a197812 */ /* 0x000fe200078efcff */
[----:B--2---:R-:W-:-:S03]  /*08c0*/  IMAD.SHL.U32 R24, R20, 0x100, RZ ;  /* 0x0000010014187824 */ /* 0x004fc600078e00ff */
[----:B---3--:R-:W-:Y:S02]  /*08d0*/  LEA R26, R25, UR4, 0x3 ;  /* 0x00000004191a7c11 */ /* 0x008fe4000f8e18ff */
[----:B------:R-:W-:Y:S02]  /*08e0*/  LOP3.LUT R0, R21, 0xc, R0, 0xf8, !PT ;  /* 0x0000000c15007812 */ /* 0x000fe400078ef800 */
[----:B------:R-:W-:Y:S02]  /*08f0*/  LOP3.LUT R25, R24, 0x40, R10, 0xfe, !PT ;  /* 0x0000004018197812 */ /* 0x000fe400078efe0a */
[----:B------:R-:W-:Y:S02]  /*0900*/  LOP3.LUT R21, R24, 0xc0, R10, 0xfe, !PT ;  /* 0x000000c018157812 */ /* 0x000fe400078efe0a */
[----:B------:R-:W-:Y:S02]  /*0910*/  PRMT R29, R10, 0x6540, R20 ;  /* 0x000065400a1d7816 */ /* 0x000fe40000000014 */
[----:B------:R-:W-:-:S04]  /*0920*/  ISETP.GE.AND P0, PT, R0, 0x40, PT ;  /* 0x000000400000780c */ /* 0x000fc80003f06270 */
[C---:B------:R-:W-:Y:S01]  /*0930*/  ISETP.LT.AND P1, PT, R29.reuse, 0x200, !P0 ;  /* 0x000002001d00780c */ /* 0x040fe20004721270 */
[--C-:B------:R-:W-:Y:S01]  /*0940*/  IMAD R29, R29, 0x40, R0.reuse ;  /* 0x000000401d1d7824 */ /* 0x100fe200078e0200 */
[C---:B------:R-:W-:Y:S01]  /*0950*/  ISETP.LT.AND P2, PT, R25.reuse, 0x200, !P0 ;  /* 0x000002001900780c */ /* 0x040fe20004741270 */
[----:B------:R-:W-:Y:S01]  /*0960*/  IMAD R25, R25, 0x40, R0 ;  /* 0x0000004019197824 */ /* 0x000fe200078e0200 */
[----:B----4-:R1:W-:Y:S01]  /*0970*/  STS [R27], R6 ;  /* 0x000000061b007388 */ /* 0x0103e20000000800 */
[----:B------:R-:W-:Y:S06]  /*0980*/  BAR.SYNC.DEFER_BLOCKING 0x0 ;  /* 0x0000000000007b1d */ /* 0x000fec0000010000 */
[----:B------:R-:W2:Y:S04]  /*0990*/  LDS R2, [R28] ;  /* 0x000000001c027984 */ /* 0x000ea80000000800 */
[----:B------:R-:W3:Y:S01]  /*09a0*/  LDS R16, [R16] ;  /* 0x0000000010107984 */ /* 0x000ee20000000800 */
[----:B-1----:R-:W-:-:S02]  /*09b0*/  LOP3.LUT R27, R24, 0x80, R10, 0xfe, !PT ;  /* 0x00000080181b7812 */ /* 0x002fc400078efe0a */
[----:B------:R-:W-:Y:S01]  /*09c0*/  LOP3.LUT R6, R10, 0xc0, RZ, 0xfc, !PT ;  /* 0x000000c00a067812 */ /* 0x000fe200078efcff */
[----:B------:R-:W1:Y:S03]  /*09d0*/  LDS R24, [R26] ;  /* 0x000000001a187984 */ /* 0x000e660000000800 */
[----:B------:R-:W-:-:S06]  /*09e0*/  LEA R20, R6, UR4, 0x3 ;  /* 0x0000000406147c11 */ /* 0x000fcc000f8e18ff */
[----:B------:R-:W4:Y:S01]  /*09f0*/  LDS R20, [R20] ;  /* 0x0000000014147984 */ /* 0x000f220000000800 */
[--C-:B--2---:R-:W-:Y:S01]  /*0a00*/  FADD R8, R8, R2.reuse ;  /* 0x0000000208087221 */ /* 0x104fe20000000000 */
[--C-:B------:R-:W-:Y:S01]  /*0a10*/  FADD R9, R9, R2.reuse ;  /* 0x0000000209097221 */ /* 0x100fe20000000000 */
[--C-:B------:R-:W-:Y:S01]  /*0a20*/  FADD R10, R3, R2.reuse ;  /* 0x00000002030a7221 */ /* 0x100fe20000000000 */
[----:B------:R-:W-:Y:S02]  /*0a30*/  FADD R11, R11, R2 ;  /* 0x000000020b0b7221 */ /* 0x000fe40000000000 */
[----:B------:R-:W2:Y:S01]  /*0a40*/  LDC.64 R2, c[0x0][0x220] ;  /* 0x00008800ff027b82 */ /* 0x000ea20000000a00 */
[--C-:B---3--:R-:W-:Y:S01]  /*0a50*/  FADD R4, R4, R16.reuse ;  /* 0x0000001004047221 */ /* 0x108fe20000000000 */
[--C-:B------:R-:W-:Y:S01]  /*0a60*/  FADD R5, R5, R16.reuse ;  /* 0x0000001005057221 */ /* 0x100fe20000000000 */
[--C-:B------:R-:W-:Y:S01]  /*0a70*/  FADD R6, R17, R16.reuse ;  /* 0x0000001011067221 */ /* 0x100fe20000000000 */
[----:B------:R-:W-:Y:S01]  /*0a80*/  FADD R7, R7, R16 ;  /* 0x0000001007077221 */ /* 0x000fe20000000000 */
[--C-:B-1----:R-:W-:Y:S01]  /*0a90*/  FADD R12, R12, R24.reuse ;  /* 0x000000180c0c7221 */ /* 0x102fe20000000000 */
[--C-:B------:R-:W-:Y:S01]  /*0aa0*/  FADD R13, R13, R24.reuse ;  /* 0x000000180d0d7221 */ /* 0x100fe20000000000 */
[--C-:B------:R-:W-:Y:S01]  /*0ab0*/  FADD R14, R14, R24.reuse ;  /* 0x000000180e0e7221 */ /* 0x100fe20000000000 */
[----:B------:R-:W-:Y:S01]  /*0ac0*/  FADD R15, R15, R24 ;  /* 0x000000180f0f7221 */ /* 0x000fe20000000000 */
[----:B--2---:R-:W-:-:S05]  /*0ad0*/  IMAD.WIDE R16, R29, 0x4, R2 ;  /* 0x000000041d107825 */ /* 0x004fca00078e0202 */
[----:B------:R1:W-:Y:S01]  /*0ae0*/  @P1 STG.E.128 desc[UR6][R16.64], R8 ;  /* 0x0000000810001986 */ /* 0x0003e2000c101d06 */
[----:B------:R-:W-:Y:S02]  /*0af0*/  ISETP.LT.AND P1, PT, R27, 0x200, !P0 ;  /* 0x000002001b00780c */ /* 0x000fe40004721270 */
[----:B------:R-:W-:Y:S01]  /*0b00*/  ISETP.LT.AND P0, PT, R21, 0x200, !P0 ;  /* 0x000002001500780c */ /* 0x000fe20004701270 */
[----:B------:R-:W-:Y:S02]  /*0b10*/  IMAD R27, R27, 0x40, R0 ;  /* 0x000000401b1b7824 */ /* 0x000fe400078e0200 */
[----:B------:R-:W-:-:S04]  /*0b20*/  IMAD.WIDE R24, R25, 0x4, R2 ;  /* 0x0000000419187825 */ /* 0x000fc800078e0202 */
[----:B------:R-:W-:Y:S01]  /*0b30*/  IMAD R29, R21, 0x40, R0 ;  /* 0x00000040151d7824 */ /* 0x000fe200078e0200 */
[----:B------:R2:W-:Y:S01]  /*0b40*/  @P2 STG.E.128 desc[UR6][R24.64], R4 ;  /* 0x0000000418002986 */ /* 0x0005e2000c101d06 */
[----:B-1----:R-:W-:-:S04]  /*0b50*/  IMAD.WIDE R8, R27, 0x4, R2 ;  /* 0x000000041b087825 */ /* 0x002fc800078e0202 */
[--C-:B----4-:R-:W-:Y:S01]  /*0b60*/  FADD R16, R18, R20.reuse ;  /* 0x0000001412107221 */ /* 0x110fe20000000000 */
[----:B------:R-:W-:Y:S01]  /*0b70*/  FADD R17, R19, R20 ;  /* 0x0000001413117221 */ /* 0x000fe20000000000 */
[----:B------:R2:W-:Y:S01]  /*0b80*/  @P1 STG.E.128 desc[UR6][R8.64], R12 ;  /* 0x0000000c08001986 */ /* 0x0005e2000c101d06 */
[----:B------:R-:W-:-:S04]  /*0b90*/  IMAD.WIDE R2, R29, 0x4, R2 ;  /* 0x000000041d027825 */ /* 0x000fc800078e0202 */
[--C-:B------:R-:W-:Y:S01]  /*0ba0*/  FADD R18, R22, R20.reuse ;  /* 0x0000001416127221 */ /* 0x100fe20000000000 */
[----:B------:R-:W-:Y:S01]  /*0bb0*/  FADD R19, R23, R20 ;  /* 0x0000001417137221 */ /* 0x000fe20000000000 */
[----:B------:R-:W-:Y:S06]  /*0bc0*/  @!P0 EXIT ;  /* 0x000000000000894d */ /* 0x000fec0003800000 */
[----:B------:R-:W-:Y:S01]  /*0bd0*/  STG.E.128 desc[UR6][R2.64], R16 ;  /* 0x0000001002007986 */ /* 0x000fe2000c101d06 */
[----:B------:R-:W-:Y:S05]  /*0be0*/  EXIT ;  /* 0x000000000000794d */ /* 0x000fea0003800000 */
.L_x_0:
[----:B------:R-:W-:-:S00]  /*0bf0*/  BRA `(.L_x_0) ;  /* 0xfffffffc00fc7947 */ /* 0x000fc0000383ffff */
[----:B------:R-:W-:-:S00]  /*0c00*/  NOP ;  /* 0x0000000000007918 */ /* 0x000fc00000000000 */
[----:B------:R-:W-:-:S00]  /*0c10*/  NOP ;  /* 0x0000000000007918 */ /* 0x000fc00000000000 */
[----:B------:R-:W-:-:S00]  /*0c20*/  NOP ;  /* 0x0000000000007918 */ /* 0x000fc00000000000 */
[----:B------:R-:W-:-:S00]  /*0c30*/  NOP ;  /* 0x0000000000007918 */ /* 0x000fc00000000000 */
[----:B------:R-:W-:-:S00]  /*0c40*/  NOP ;  /* 0x0000000000007918 */ /* 0x000fc00000000000 */
[----:B------:R-:W-:-:S00]  /*0c50*/  NOP ;  /* 0x0000000000007918 */ /* 0x000fc00000000000 */
[----:B------:R-:W-:-:S00]  /*0c60*/  NOP ;  /* 0x0000000000007918 */ /* 0x000fc00000000000 */
[----:B------:R-:W-:-:S00]  /*0c70*/  NOP ;  /* 0x0000000000007918 */ /* 0x000fc00000000000 */
.L_x_1:


//--------------------- .nv.shared.triton_poi_fused_convolution_15 --------------------------
	.section	.nv.shared.triton_poi_fused_convolution_15,"aw",@nobits
	.sectionflags	@""
	.align	16
	.zero		1024


//--------------------- .nv.constant0.triton_poi_fused_convolution_15 --------------------------
	.section	.nv.constant0.triton_poi_fused_convolution_15,"a",@progbits
	.sectionflags	@""
	.align	4
.nv.constant0.triton_poi_fused_convolution_15:
	.zero		560
